//
// Generated by NVIDIA NVVM Compiler
//
// Compiler Build ID: CL-36424714
// Cuda compilation tools, release 13.0, V13.0.88
// Based on NVVM 20.0.0
//

.version 9.0
.target sm_100
.address_size 64

	// .globl	_Z13convolution2DPfS_S_iiiii

.visible .entry _Z13convolution2DPfS_S_iiiii(
	.param .u64 .ptr .align 1 _Z13convolution2DPfS_S_iiiii_param_0,
	.param .u64 .ptr .align 1 _Z13convolution2DPfS_S_iiiii_param_1,
	.param .u64 .ptr .align 1 _Z13convolution2DPfS_S_iiiii_param_2,
	.param .u32 _Z13convolution2DPfS_S_iiiii_param_3,
	.param .u32 _Z13convolution2DPfS_S_iiiii_param_4,
	.param .u32 _Z13convolution2DPfS_S_iiiii_param_5,
	.param .u32 _Z13convolution2DPfS_S_iiiii_param_6,
	.param .u32 _Z13convolution2DPfS_S_iiiii_param_7
)
{
	.reg .pred 	%p<91>;
	.reg .b32 	%r<68>;
	.reg .b32 	%f<99>;
	.reg .b64 	%rd<40>;

	ld.param.u64 	%rd9, [_Z13convolution2DPfS_S_iiiii_param_0];
	ld.param.u64 	%rd8, [_Z13convolution2DPfS_S_iiiii_param_1];
	ld.param.u64 	%rd10, [_Z13convolution2DPfS_S_iiiii_param_2];
	ld.param.u32 	%r24, [_Z13convolution2DPfS_S_iiiii_param_3];
	ld.param.u32 	%r25, [_Z13convolution2DPfS_S_iiiii_param_4];
	ld.param.u32 	%r26, [_Z13convolution2DPfS_S_iiiii_param_5];
	ld.param.u32 	%r27, [_Z13convolution2DPfS_S_iiiii_param_6];
	ld.param.u32 	%r28, [_Z13convolution2DPfS_S_iiiii_param_7];
	cvta.to.global.u64 	%rd1, %rd10;
	cvta.to.global.u64 	%rd2, %rd9;
	mov.u32 	%r30, %ctaid.x;
	mov.u32 	%r31, %ntid.x;
	mov.u32 	%r32, %tid.x;
	mad.lo.s32 	%r1, %r30, %r31, %r32;
	mov.u32 	%r33, %ctaid.y;
	mov.u32 	%r34, %ntid.y;
	mov.u32 	%r35, %tid.y;
	mad.lo.s32 	%r36, %r33, %r34, %r35;
	setp.ge.s32 	%p2, %r1, %r27;
	setp.ge.s32 	%p3, %r36, %r28;
	or.pred  	%p4, %p2, %p3;
	@%p4 bra 	$L__BB0_45;
	setp.lt.s32 	%p5, %r26, 1;
	mov.f32 	%f77, 0f00000000;
	@%p5 bra 	$L__BB0_44;
	shr.u32 	%r38, %r26, 1;
	sub.s32 	%r3, %r1, %r38;
	sub.s32 	%r4, %r36, %r38;
	and.b32  	%r5, %r26, 7;
	and.b32  	%r6, %r26, 3;
	and.b32  	%r7, %r26, 2147483640;
	and.b32  	%r8, %r26, 1;
	mov.f32 	%f77, 0f00000000;
	mov.b32 	%r63, 0;
$L__BB0_3:
	setp.lt.u32 	%p6, %r26, 8;
	add.s32 	%r40, %r4, %r63;
	setp.gt.s32 	%p7, %r40, -1;
	setp.lt.s32 	%p8, %r40, %r25;
	and.pred  	%p1, %p7, %p8;
	mul.lo.s32 	%r10, %r40, %r24;
	mul.lo.s32 	%r11, %r63, %r26;
	mov.b32 	%r66, 0;
	@%p6 bra 	$L__BB0_22;
	mov.b32 	%r64, 0;
	cvt.u64.u32 	%rd14, %r11;
$L__BB0_5:
	.pragma "nounroll";
	add.s32 	%r13, %r3, %r64;
	setp.gt.s32 	%p9, %r13, -1;
	setp.lt.s32 	%p10, %r13, %r24;
	and.pred  	%p11, %p9, %p10;
	and.pred  	%p12, %p11, %p1;
	add.s32 	%r42, %r13, %r10;
	mul.wide.s32 	%rd11, %r42, 4;
	add.s64 	%rd3, %rd2, %rd11;
	not.pred 	%p13, %p12;
	@%p13 bra 	$L__BB0_7;
	ld.global.f32 	%f43, [%rd3];
	add.s32 	%r43, %r64, %r11;
	mul.wide.u32 	%rd12, %r43, 4;
	add.s64 	%rd13, %rd1, %rd12;
	ld.global.f32 	%f44, [%rd13];
	fma.rn.f32 	%f77, %f43, %f44, %f77;
$L__BB0_7:
	add.s32 	%r44, %r13, 1;
	setp.gt.s32 	%p14, %r44, -1;
	setp.lt.s32 	%p15, %r44, %r24;
	and.pred  	%p16, %p14, %p15;
	and.pred  	%p17, %p16, %p1;
	cvt.u64.u32 	%rd15, %r64;
	add.s64 	%rd16, %rd15, %rd14;
	shl.b64 	%rd17, %rd16, 2;
	add.s64 	%rd4, %rd1, %rd17;
	not.pred 	%p18, %p17;
	@%p18 bra 	$L__BB0_9;
	ld.global.f32 	%f45, [%rd3+4];
	ld.global.f32 	%f46, [%rd4+4];
	fma.rn.f32 	%f77, %f45, %f46, %f77;
$L__BB0_9:
	add.s32 	%r45, %r13, 2;
	setp.gt.s32 	%p19, %r45, -1;
	setp.lt.s32 	%p20, %r45, %r24;
	and.pred  	%p21, %p19, %p20;
	and.pred  	%p22, %p21, %p1;
	not.pred 	%p23, %p22;
	@%p23 bra 	$L__BB0_11;
	ld.global.f32 	%f47, [%rd3+8];
	ld.global.f32 	%f48, [%rd4+8];
	fma.rn.f32 	%f77, %f47, %f48, %f77;
$L__BB0_11:
	add.s32 	%r46, %r13, 3;
	setp.gt.s32 	%p24, %r46, -1;
	setp.lt.s32 	%p25, %r46, %r24;
	and.pred  	%p26, %p24, %p25;
	and.pred  	%p27, %p26, %p1;
	not.pred 	%p28, %p27;
	@%p28 bra 	$L__BB0_13;
	ld.global.f32 	%f49, [%rd3+12];
	ld.global.f32 	%f50, [%rd4+12];
	fma.rn.f32 	%f77, %f49, %f50, %f77;
$L__BB0_13:
	add.s32 	%r47, %r13, 4;
	setp.gt.s32 	%p29, %r47, -1;
	setp.lt.s32 	%p30, %r47, %r24;
	and.pred  	%p31, %p29, %p30;
	and.pred  	%p32, %p31, %p1;
	not.pred 	%p33, %p32;
	@%p33 bra 	$L__BB0_15;
	ld.global.f32 	%f51, [%rd3+16];
	ld.global.f32 	%f52, [%rd4+16];
	fma.rn.f32 	%f77, %f51, %f52, %f77;
$L__BB0_15:
	add.s32 	%r48, %r13, 5;
	setp.gt.s32 	%p34, %r48, -1;
	setp.lt.s32 	%p35, %r48, %r24;
	and.pred  	%p36, %p34, %p35;
	and.pred  	%p37, %p36, %p1;
	not.pred 	%p38, %p37;
	@%p38 bra 	$L__BB0_17;
	ld.global.f32 	%f53, [%rd3+20];
	ld.global.f32 	%f54, [%rd4+20];
	fma.rn.f32 	%f77, %f53, %f54, %f77;
$L__BB0_17:
	add.s32 	%r49, %r13, 6;
	setp.gt.s32 	%p39, %r49, -1;
	setp.lt.s32 	%p40, %r49, %r24;
	and.pred  	%p41, %p39, %p40;
	and.pred  	%p42, %p41, %p1;
	not.pred 	%p43, %p42;
	@%p43 bra 	$L__BB0_19;
	ld.global.f32 	%f55, [%rd3+24];
	ld.global.f32 	%f56, [%rd4+24];
	fma.rn.f32 	%f77, %f55, %f56, %f77;
$L__BB0_19:
	add.s32 	%r50, %r13, 7;
	setp.gt.s32 	%p44, %r50, -1;
	setp.lt.s32 	%p45, %r50, %r24;
	and.pred  	%p46, %p44, %p45;
	and.pred  	%p47, %p46, %p1;
	not.pred 	%p48, %p47;
	@%p48 bra 	$L__BB0_21;
	ld.global.f32 	%f57, [%rd3+28];
	ld.global.f32 	%f58, [%rd4+28];
	fma.rn.f32 	%f77, %f57, %f58, %f77;
$L__BB0_21:
	add.s32 	%r64, %r64, 8;
	setp.ne.s32 	%p49, %r64, %r7;
	mov.u32 	%r66, %r7;
	@%p49 bra 	$L__BB0_5;
$L__BB0_22:
	setp.eq.s32 	%p50, %r5, 0;
	@%p50 bra 	$L__BB0_43;
	add.s32 	%r51, %r5, -1;
	setp.lt.u32 	%p51, %r51, 3;
	@%p51 bra 	$L__BB0_33;
	add.s32 	%r16, %r3, %r66;
	setp.gt.s32 	%p52, %r16, -1;
	setp.lt.s32 	%p53, %r16, %r24;
	and.pred  	%p54, %p52, %p53;
	and.pred  	%p55, %p54, %p1;
	add.s32 	%r52, %r16, %r10;
	mul.wide.s32 	%rd18, %r52, 4;
	add.s64 	%rd5, %rd2, %rd18;
	not.pred 	%p56, %p55;
	@%p56 bra 	$L__BB0_26;
	ld.global.f32 	%f60, [%rd5];
	add.s32 	%r53, %r66, %r11;
	mul.wide.u32 	%rd19, %r53, 4;
	add.s64 	%rd20, %rd1, %rd19;
	ld.global.f32 	%f61, [%rd20];
	fma.rn.f32 	%f77, %f60, %f61, %f77;
$L__BB0_26:
	add.s32 	%r54, %r16, 1;
	setp.gt.s32 	%p57, %r54, -1;
	setp.lt.s32 	%p58, %r54, %r24;
	and.pred  	%p59, %p57, %p58;
	and.pred  	%p60, %p59, %p1;
	cvt.u64.u32 	%rd21, %r11;
	cvt.u64.u32 	%rd22, %r66;
	add.s64 	%rd23, %rd22, %rd21;
	shl.b64 	%rd24, %rd23, 2;
	add.s64 	%rd6, %rd1, %rd24;
	not.pred 	%p61, %p60;
	@%p61 bra 	$L__BB0_28;
	ld.global.f32 	%f62, [%rd5+4];
	ld.global.f32 	%f63, [%rd6+4];
	fma.rn.f32 	%f77, %f62, %f63, %f77;
$L__BB0_28:
	add.s32 	%r55, %r16, 2;
	setp.gt.s32 	%p62, %r55, -1;
	setp.lt.s32 	%p63, %r55, %r24;
	and.pred  	%p64, %p62, %p63;
	and.pred  	%p65, %p64, %p1;
	not.pred 	%p66, %p65;
	@%p66 bra 	$L__BB0_30;
	ld.global.f32 	%f64, [%rd5+8];
	ld.global.f32 	%f65, [%rd6+8];
	fma.rn.f32 	%f77, %f64, %f65, %f77;
$L__BB0_30:
	add.s32 	%r56, %r16, 3;
	setp.gt.s32 	%p67, %r56, -1;
	setp.lt.s32 	%p68, %r56, %r24;
	and.pred  	%p69, %p67, %p68;
	and.pred  	%p70, %p69, %p1;
	not.pred 	%p71, %p70;
	@%p71 bra 	$L__BB0_32;
	ld.global.f32 	%f66, [%rd5+12];
	ld.global.f32 	%f67, [%rd6+12];
	fma.rn.f32 	%f77, %f66, %f67, %f77;
$L__BB0_32:
	add.s32 	%r66, %r66, 4;
$L__BB0_33:
	setp.eq.s32 	%p72, %r6, 0;
	@%p72 bra 	$L__BB0_43;
	setp.eq.s32 	%p73, %r6, 1;
	@%p73 bra 	$L__BB0_40;
	add.s32 	%r19, %r3, %r66;
	setp.gt.s32 	%p74, %r19, -1;
	setp.lt.s32 	%p75, %r19, %r24;
	and.pred  	%p76, %p74, %p75;
	and.pred  	%p77, %p76, %p1;
	add.s32 	%r57, %r19, %r10;
	mul.wide.s32 	%rd25, %r57, 4;
	add.s64 	%rd7, %rd2, %rd25;
	not.pred 	%p78, %p77;
	@%p78 bra 	$L__BB0_37;
	ld.global.f32 	%f69, [%rd7];
	add.s32 	%r58, %r66, %r11;
	mul.wide.u32 	%rd26, %r58, 4;
	add.s64 	%rd27, %rd1, %rd26;
	ld.global.f32 	%f70, [%rd27];
	fma.rn.f32 	%f77, %f69, %f70, %f77;
$L__BB0_37:
	add.s32 	%r59, %r19, 1;
	setp.gt.s32 	%p79, %r59, -1;
	setp.lt.s32 	%p80, %r59, %r24;
	and.pred  	%p81, %p79, %p80;
	and.pred  	%p82, %p81, %p1;
	not.pred 	%p83, %p82;
	@%p83 bra 	$L__BB0_39;
	ld.global.f32 	%f71, [%rd7+4];
	cvt.u64.u32 	%rd28, %r11;
	cvt.u64.u32 	%rd29, %r66;
	add.s64 	%rd30, %rd29, %rd28;
	shl.b64 	%rd31, %rd30, 2;
	add.s64 	%rd32, %rd1, %rd31;
	ld.global.f32 	%f72, [%rd32+4];
	fma.rn.f32 	%f77, %f71, %f72, %f77;
$L__BB0_39:
	add.s32 	%r66, %r66, 2;
$L__BB0_40:
	setp.eq.s32 	%p84, %r8, 0;
	@%p84 bra 	$L__BB0_43;
	add.s32 	%r22, %r3, %r66;
	setp.gt.s32 	%p85, %r22, -1;
	setp.lt.s32 	%p86, %r22, %r24;
	and.pred  	%p87, %p85, %p86;
	and.pred  	%p88, %p87, %p1;
	not.pred 	%p89, %p88;
	@%p89 bra 	$L__BB0_43;
	add.s32 	%r60, %r22, %r10;
	mul.wide.s32 	%rd33, %r60, 4;
	add.s64 	%rd34, %rd2, %rd33;
	ld.global.f32 	%f73, [%rd34];
	add.s32 	%r61, %r66, %r11;
	mul.wide.u32 	%rd35, %r61, 4;
	add.s64 	%rd36, %rd1, %rd35;
	ld.global.f32 	%f74, [%rd36];
	fma.rn.f32 	%f77, %f73, %f74, %f77;
$L__BB0_43:
	add.s32 	%r63, %r63, 1;
	setp.ne.s32 	%p90, %r63, %r26;
	@%p90 bra 	$L__BB0_3;
$L__BB0_44:
	mad.lo.s32 	%r62, %r27, %r36, %r1;
	cvta.to.global.u64 	%rd37, %rd8;
	mul.wide.s32 	%rd38, %r62, 4;
	add.s64 	%rd39, %rd37, %rd38;
	st.global.f32 	[%rd39], %f77;
$L__BB0_45:
	ret;

}


// ===== COMPILED SASS (sm_100) =====

	.target	sm_100

	.elftype	@"ET_EXEC"


//--------------------- .note.nv.tkinfo           --------------------------
	.section	.note.nv.tkinfo,"",@"SHT_NOTE"
	.sectionflags	@"SHF_NOTE_NV_TKINFO"
	.tkinfo
        /*0018*/ 	.word	0x00000002
        /*0030*/ 	.string	""
        /*0030*/ 	.string	"ptxas"
        /*0030*/ 	.string	"Cuda compilation tools, release 13.0, V13.0.88"
        /*0030*/ 	.string	"Build cuda_13.0.r13.0/compiler.36424714_0"
        /*0030*/ 	.string	"-arch sm_100 -m 64 "



//--------------------- .note.nv.cuinfo           --------------------------
	.section	.note.nv.cuinfo,"",@"SHT_NOTE"
	.sectionflags	@"SHF_NOTE_NV_CUINFO"
        /*0018*/ 	.short	0x0002
        /*001a*/ 	.short	0x0064
        /*001c*/ 	.short	0x0082
	.zero		2


//--------------------- .nv.info                  --------------------------
	.section	.nv.info,"",@"SHT_CUDA_INFO"
	.align	4


	//----- nvinfo : EIATTR_REGCOUNT
	.align		4
        /*0000*/ 	.byte	0x04, 0x2f
        /*0002*/ 	.short	(.L_1 - .L_0)
	.align		4
.L_0:
        /*0004*/ 	.word	index@(_Z13convolution2DPfS_S_iiiii)
        /*0008*/ 	.word	0x0000001e


	//----- nvinfo : EIATTR_FRAME_SIZE
	.align		4
.L_1:
        /*000c*/ 	.byte	0x04, 0x11
        /*000e*/ 	.short	(.L_3 - .L_2)
	.align		4
.L_2:
        /*0010*/ 	.word	index@(_Z13convolution2DPfS_S_iiiii)
        /*0014*/ 	.word	0x00000000


	//----- nvinfo : EIATTR_MIN_STACK_SIZE
	.align		4
.L_3:
        /*0018*/ 	.byte	0x04, 0x12
        /*001a*/ 	.short	(.L_5 - .L_4)
	.align		4
.L_4:
        /*001c*/ 	.word	index@(_Z13convolution2DPfS_S_iiiii)
        /*0020*/ 	.word	0x00000000
.L_5:


//--------------------- .nv.compat                --------------------------
	.section	.nv.compat,"",@"SHT_CUDA_COMPAT_INFO"
	.align	4
        /*0000*/ 	.byte	0x02, 0x09, 0x00, 0x00, 0x02, 0x02, 0x01, 0x00, 0x02, 0x05, 0x05, 0x00, 0x03, 0x07, 0x01, 0x01
        /*0010*/ 	.byte	0x02, 0x03, 0x00, 0x00, 0x02, 0x06, 0x01, 0x00, 0x04, 0x0b, 0x08, 0x00, 0x09, 0x00, 0x00, 0x00
        /*0020*/ 	.byte	0x00, 0x00, 0x00, 0x00


//--------------------- .nv.info._Z13convolution2DPfS_S_iiiii --------------------------
	.section	.nv.info._Z13convolution2DPfS_S_iiiii,"",@"SHT_CUDA_INFO"
	.sectionflags	@""
	.align	4


	//----- nvinfo : EIATTR_CUDA_API_VERSION
	.align		4
        /*0000*/ 	.byte	0x04, 0x37
        /*0002*/ 	.short	(.L_7 - .L_6)
.L_6:
        /*0004*/ 	.word	0x00000082


	//----- nvinfo : EIATTR_KPARAM_INFO
	.align		4
.L_7:
        /*0008*/ 	.byte	0x04, 0x17
        /*000a*/ 	.short	(.L_9 - .L_8)
.L_8:
        /*000c*/ 	.word	0x00000000
        /*0010*/ 	.short	0x0007
        /*0012*/ 	.short	0x0028
        /*0014*/ 	.byte	0x00, 0xf0, 0x11, 0x00


	//----- nvinfo : EIATTR_KPARAM_INFO
	.align		4
.L_9:
        /*0018*/ 	.byte	0x04, 0x17
        /*001a*/ 	.short	(.L_11 - .L_10)
.L_10:
        /*001c*/ 	.word	0x00000000
        /*0020*/ 	.short	0x0006
        /*0022*/ 	.short	0x0024
        /*0024*/ 	.byte	0x00, 0xf0, 0x11, 0x00


	//----- nvinfo : EIATTR_KPARAM_INFO
	.align		4
.L_11:
        /*0028*/ 	.byte	0x04, 0x17
        /*002a*/ 	.short	(.L_13 - .L_12)
.L_12:
        /*002c*/ 	.word	0x00000000
        /*0030*/ 	.short	0x0005
        /*0032*/ 	.short	0x0020
        /*0034*/ 	.byte	0x00, 0xf0, 0x11, 0x00


	//----- nvinfo : EIATTR_KPARAM_INFO
	.align		4
.L_13:
        /*0038*/ 	.byte	0x04, 0x17
        /*003a*/ 	.short	(.L_15 - .L_14)
.L_14:
        /*003c*/ 	.word	0x00000000
        /*0040*/ 	.short	0x0004
        /*0042*/ 	.short	0x001c
        /*0044*/ 	.byte	0x00, 0xf0, 0x11, 0x00


	//----- nvinfo : EIATTR_KPARAM_INFO
	.align		4
.L_15:
        /*0048*/ 	.byte	0x04, 0x17
        /*004a*/ 	.short	(.L_17 - .L_16)
.L_16:
        /*004c*/ 	.word	0x00000000
        /*0050*/ 	.short	0x0003
        /*0052*/ 	.short	0x0018
        /*0054*/ 	.byte	0x00, 0xf0, 0x11, 0x00


	//----- nvinfo : EIATTR_KPARAM_INFO
	.align		4
.L_17:
        /*0058*/ 	.byte	0x04, 0x17
        /*005a*/ 	.short	(.L_19 - .L_18)
.L_18:
        /*005c*/ 	.word	0x00000000
        /*0060*/ 	.short	0x0002
        /*0062*/ 	.short	0x0010
        /*0064*/ 	.byte	0x00, 0xf5, 0x21, 0x00


	//----- nvinfo : EIATTR_KPARAM_INFO
	.align		4
.L_19:
        /*0068*/ 	.byte	0x04, 0x17
        /*006a*/ 	.short	(.L_21 - .L_20)
.L_20:
        /*006c*/ 	.word	0x00000000
        /*0070*/ 	.short	0x0001
        /*0072*/ 	.short	0x0008
        /*0074*/ 	.byte	0x00, 0xf5, 0x21, 0x00


	//----- nvinfo : EIATTR_KPARAM_INFO
	.align		4
.L_21:
        /*0078*/ 	.byte	0x04, 0x17
        /*007a*/ 	.short	(.L_23 - .L_22)
.L_22:
        /*007c*/ 	.word	0x00000000
        /*0080*/ 	.short	0x0000
        /*0082*/ 	.short	0x0000
        /*0084*/ 	.byte	0x00, 0xf5, 0x21, 0x00


	//----- nvinfo : EIATTR_SPARSE_MMA_MASK
	.align		4
.L_23:
        /*0088*/ 	.byte	0x03, 0x50
        /*008a*/ 	.short	0x0000


	//----- nvinfo : EIATTR_MAXREG_COUNT
	.align		4
        /*008c*/ 	.byte	0x03, 0x1b
        /*008e*/ 	.short	0x00ff


	//----- nvinfo : EIATTR_MERCURY_ISA_VERSION
	.align		4
        /*0090*/ 	.byte	0x03, 0x5f
        /*0092*/ 	.short	0x0101


	//----- nvinfo : EIATTR_VRC_CTA_INIT_COUNT
	.align		4
        /*0094*/ 	.byte	0x02, 0x4a
	.zero		1
	.zero		1


	//----- nvinfo : EIATTR_EXIT_INSTR_OFFSETS
	.align		4
        /*0098*/ 	.byte	0x04, 0x1c
        /*009a*/ 	.short	(.L_25 - .L_24)


	//   ....[0]....
.L_24:
        /*009c*/ 	.word	0x000000d0


	//   ....[1]....
        /*00a0*/ 	.word	0x00000d60


	//----- nvinfo : EIATTR_CRS_STACK_SIZE
	.align		4
.L_25:
        /*00a4*/ 	.byte	0x04, 0x1e
        /*00a6*/ 	.short	(.L_27 - .L_26)
.L_26:
        /*00a8*/ 	.word	0x00000000


	//----- nvinfo : EIATTR_CBANK_PARAM_SIZE
	.align		4
.L_27:
        /*00ac*/ 	.byte	0x03, 0x19
        /*00ae*/ 	.short	0x002c


	//----- nvinfo : EIATTR_PARAM_CBANK
	.align		4
        /*00b0*/ 	.byte	0x04, 0x0a
        /*00b2*/ 	.short	(.L_29 - .L_28)
	.align		4
.L_28:
        /*00b4*/ 	.word	index@(.nv.constant0._Z13convolution2DPfS_S_iiiii)
        /*00b8*/ 	.short	0x0380
        /*00ba*/ 	.short	0x002c


	//----- nvinfo : EIATTR_SW_WAR
	.align		4
.L_29:
        /*00bc*/ 	.byte	0x04, 0x36
        /*00be*/ 	.short	(.L_31 - .L_30)
.L_30:
        /*00c0*/ 	.word	0x00000008
.L_31:


//--------------------- .nv.callgraph             --------------------------
	.section	.nv.callgraph,"",@"SHT_CUDA_CALLGRAPH"
	.align	4
	.sectionentsize	8
	.align		4
        /*0000*/ 	.word	0x00000000
	.align		4
        /*0004*/ 	.word	0xffffffff
	.align		4
        /*0008*/ 	.word	0x00000000
	.align		4
        /*000c*/ 	.word	0xfffffffe
	.align		4
        /*0010*/ 	.word	0x00000000
	.align		4
        /*0014*/ 	.word	0xfffffffd
	.align		4
        /*0018*/ 	.word	0x00000000
	.align		4
        /*001c*/ 	.word	0xfffffffc


//--------------------- .text._Z13convolution2DPfS_S_iiiii --------------------------
	.section	.text._Z13convolution2DPfS_S_iiiii,"ax",@progbits
	.align	128
        .global         _Z13convolution2DPfS_S_iiiii
        .type           _Z13convolution2DPfS_S_iiiii,@function
        .size           _Z13convolution2DPfS_S_iiiii,(.L_x_9 - _Z13convolution2DPfS_S_iiiii)
        .other          _Z13convolution2DPfS_S_iiiii,@"STO_CUDA_ENTRY STV_DEFAULT"
_Z13convolution2DPfS_S_iiiii:
.text._Z13convolution2DPfS_S_iiiii:
[----:B------:R-:W-:Y:S01]  /*0000*/  LDC R1, c[0x0][0x37c] ;  /* 0x0000df00ff017b82 */ /* 0x000fe20000000800 */
[----:B------:R-:W0:Y:S07]  /*0010*/  S2R R5, SR_TID.Y ;  /* 0x0000000000057919 */ /* 0x000e2e0000002200 */
[----:B------:R-:W1:Y:S01]  /*0020*/  LDC R3, c[0x0][0x360] ;  /* 0x0000d800ff037b82 */ /* 0x000e620000000800 */
[----:B------:R-:W2:Y:S01]  /*0030*/  LDCU UR6, c[0x0][0x3a8] ;  /* 0x00007500ff0677ac */ /* 0x000ea20008000800 */
[----:B------:R-:W1:Y:S01]  /*0040*/  S2R R2, SR_TID.X ;  /* 0x0000000000027919 */ /* 0x000e620000002100 */
[----:B------:R-:W3:Y:S05]  /*0050*/  LDCU UR7, c[0x0][0x3a4] ;  /* 0x00007480ff0777ac */ /* 0x000eea0008000800 */
[----:B------:R-:W0:Y:S08]  /*0060*/  S2UR UR5, SR_CTAID.Y ;  /* 0x00000000000579c3 */ /* 0x000e300000002600 */
[----:B------:R-:W0:Y:S08]  /*0070*/  LDC R0, c[0x0][0x364] ;  /* 0x0000d900ff007b82 */ /* 0x000e300000000800 */
[----:B------:R-:W1:Y:S01]  /*0080*/  S2UR UR4, SR_CTAID.X ;  /* 0x00000000000479c3 */ /* 0x000e620000002500 */
[----:B0-----:R-:W-:-:S05]  /*0090*/  IMAD R0, R0, UR5, R5 ;  /* 0x0000000500007c24 */ /* 0x001fca000f8e0205 */
[----:B--2---:R-:W-:Y:S01]  /*00a0*/  ISETP.GE.AND P0, PT, R0, UR6, PT ;  /* 0x0000000600007c0c */ /* 0x004fe2000bf06270 */
[----:B-1----:R-:W-:-:S05]  /*00b0*/  IMAD R3, R3, UR4, R2 ;  /* 0x0000000403037c24 */ /* 0x002fca000f8e0202 */
[----:B---3--:R-:W-:-:S13]  /*00c0*/  ISETP.GE.OR P0, PT, R3, UR7, P0 ;  /* 0x0000000703007c0c */ /* 0x008fda0008706670 */
[----:B------:R-:W-:Y:S05]  /*00d0*/  @P0 EXIT ;  /* 0x000000000000094d */ /* 0x000fea0003800000 */
[----:B------:R-:W0:Y:S01]  /*00e0*/  LDCU UR5, c[0x0][0x3a0] ;  /* 0x00007400ff0577ac */ /* 0x000e220008000800 */
[----:B------:R-:W-:Y:S01]  /*00f0*/  IMAD.MOV.U32 R2, RZ, RZ, RZ ;  /* 0x000000ffff027224 */ /* 0x000fe200078e00ff */
[----:B------:R-:W1:Y:S01]  /*0100*/  LDCU.64 UR10, c[0x0][0x358] ;  /* 0x00006b00ff0a77ac */ /* 0x000e620008000a00 */
[----:B0-----:R-:W-:-:S09]  /*0110*/  UISETP.GE.AND UP0, UPT, UR5, 0x1, UPT ;  /* 0x000000010500788c */ /* 0x001fd2000bf06270 */
[----:B-1----:R-:W-:Y:S05]  /*0120*/  BRA.U !UP0, `(.L_x_0) ;  /* 0x0000000908f87547 */ /* 0x002fea000b800000 */
[----:B------:R-:W-:Y:S01]  /*0130*/  USHF.R.U32.HI UR4, URZ, 0x1, UR5 ;  /* 0x00000001ff047899 */ /* 0x000fe20008011605 */
[----:B------:R-:W-:Y:S01]  /*0140*/  IMAD.MOV.U32 R2, RZ, RZ, RZ ;  /* 0x000000ffff027224 */ /* 0x000fe200078e00ff */
[----:B------:R-:W-:Y:S02]  /*0150*/  ULOP3.LUT UR6, UR5, 0x7, URZ, 0xc0, !UPT ;  /* 0x0000000705067892 */ /* 0x000fe4000f8ec0ff */
[----:B------:R-:W-:Y:S02]  /*0160*/  ULOP3.LUT UR7, UR5, 0x3, URZ, 0xc0, !UPT ;  /* 0x0000000305077892 */ /* 0x000fe4000f8ec0ff */
[----:B------:R-:W-:Y:S01]  /*0170*/  VIADD R4, R3, -UR4 ;  /* 0x8000000403047c36 */ /* 0x000fe20008000000 */
[----:B------:R-:W-:Y:S01]  /*0180*/  ULOP3.LUT UR5, UR5, 0x7ffffff8, URZ, 0xc0, !UPT ;  /* 0x7ffffff805057892 */ /* 0x000fe2000f8ec0ff */
[----:B------:R-:W-:Y:S01]  /*0190*/  VIADD R18, R0, -UR4 ;  /* 0x8000000400127c36 */ /* 0x000fe20008000000 */
[----:B------:R-:W-:-:S10]  /*01a0*/  UMOV UR4, URZ ;  /* 0x000000ff00047c82 */ /* 0x000fd40008000000 */
.L_x_7:
[----:B------:R-:W0:Y:S01]  /*01b0*/  LDCU UR12, c[0x0][0x3a0] ;  /* 0x00007400ff0c77ac */ /* 0x000e220008000800 */
[----:B------:R-:W-:Y:S02]  /*01c0*/  VIADD R5, R18, UR4 ;  /* 0x0000000412057c36 */ /* 0x000fe40008000000 */
[----:B------:R-:W-:Y:S01]  /*01d0*/  IMAD.MOV.U32 R7, RZ, RZ, RZ ;  /* 0x000000ffff077224 */ /* 0x000fe200078e00ff */
[----:B------:R-:W1:Y:S01]  /*01e0*/  LDCU UR8, c[0x0][0x39c] ;  /* 0x00007380ff0877ac */ /* 0x000e620008000800 */
[----:B0-----:R-:W-:Y:S02]  /*01f0*/  UISETP.GE.U32.AND UP1, UPT, UR12, 0x8, UPT ;  /* 0x000000080c00788c */ /* 0x001fe4000bf26070 */
[----:B------:R-:W-:Y:S01]  /*0200*/  UIMAD UR9, UR4, UR12, URZ ;  /* 0x0000000c040972a4 */ /* 0x000fe2000f8e02ff */
[----:B-1----:R-:W-:Y:S01]  /*0210*/  ISETP.GE.AND P0, PT, R5, UR8, PT ;  /* 0x0000000805007c0c */ /* 0x002fe2000bf06270 */
[----:B------:R-:W-:-:S03]  /*0220*/  UIADD3 UR4, UPT, UPT, UR4, 0x1, URZ ;  /* 0x0000000104047890 */ /* 0x000fc6000fffe0ff */
[----:B------:R-:W-:Y:S01]  /*0230*/  ISETP.GT.AND P0, PT, R5, -0x1, !P0 ;  /* 0xffffffff0500780c */ /* 0x000fe20004704270 */
[----:B------:R-:W-:Y:S01]  /*0240*/  UISETP.NE.AND UP0, UPT, UR4, UR12, UPT ;  /* 0x0000000c0400728c */ /* 0x000fe2000bf05270 */
[----:B------:R-:W-:Y:S11]  /*0250*/  BRA.U !UP1, `(.L_x_1) ;  /* 0x0000000509247547 */ /* 0x000ff6000b800000 */
[----:B------:R-:W0:Y:S01]  /*0260*/  LDC.64 R6, c[0x0][0x380] ;  /* 0x0000e000ff067b82 */ /* 0x000e220000000a00 */
[----:B------:R-:W-:Y:S01]  /*0270*/  IMAD.MOV.U32 R15, RZ, RZ, RZ ;  /* 0x000000ffff0f7224 */ /* 0x000fe200078e00ff */
[----:B------:R-:W1:Y:S06]  /*0280*/  LDCU UR8, c[0x0][0x398] ;  /* 0x00007300ff0877ac */ /* 0x000e6c0008000800 */
[----:B------:R-:W2:Y:S02]  /*0290*/  LDC.64 R8, c[0x0][0x390] ;  /* 0x0000e400ff087b82 */ /* 0x000ea40000000a00 */
.L_x_2:
[----:B------:R-:W-:Y:S01]  /*02a0*/  IMAD.IADD R14, R4, 0x1, R15 ;  /* 0x00000001040e7824 */ /* 0x000fe200078e020f */
[----:B------:R-:W-:-:S03]  /*02b0*/  IADD3 R19, P2, PT, R15, UR9, RZ ;  /* 0x000000090f137c10 */ /* 0x000fc6000ff5e0ff */
[----:B-1----:R-:W-:Y:S01]  /*02c0*/  IMAD R13, R5, UR8, R14 ;  /* 0x00000008050d7c24 */ /* 0x002fe2000f8e020e */
[C---:B------:R-:W-:Y:S01]  /*02d0*/  ISETP.GE.AND P3, PT, R14.reuse, UR8, PT ;  /* 0x000000080e007c0c */ /* 0x040fe2000bf66270 */
[----:B------:R-:W-:Y:S01]  /*02e0*/  IMAD.X R20, RZ, RZ, RZ, P2 ;  /* 0x000000ffff147224 */ /* 0x000fe200010e06ff */
[C---:B------:R-:W-:Y:S01]  /*02f0*/  IADD3 R10, PT, PT, R14.reuse, 0x1, RZ ;  /* 0x000000010e0a7810 */ /* 0x040fe20007ffe0ff */
[----:B0-----:R-:W-:Y:S01]  /*0300*/  IMAD.WIDE R12, R13, 0x4, R6 ;  /* 0x000000040d0c7825 */ /* 0x001fe200078e0206 */
[----:B------:R-:W-:Y:S02]  /*0310*/  ISETP.GT.AND P3, PT, R14, -0x1, !P3 ;  /* 0xffffffff0e00780c */ /* 0x000fe40005f64270 */
[C---:B------:R-:W-:Y:S02]  /*0320*/  ISETP.GE.AND P1, PT, R10.reuse, UR8, PT ;  /* 0x000000080a007c0c */ /* 0x040fe4000bf26270 */
[----:B------:R-:W-:Y:S02]  /*0330*/  PLOP3.LUT P3, PT, P3, P0, PT, 0x80, 0x8 ;  /* 0x000000000008781c */ /* 0x000fe40001f61070 */
[----:B------:R-:W-:-:S02]  /*0340*/  ISETP.GT.AND P1, PT, R10, -0x1, !P1 ;  /* 0xffffffff0a00780c */ /* 0x000fc40004f24270 */
[----:B--2---:R-:W-:Y:S02]  /*0350*/  LEA R10, P2, R19, R8, 0x2 ;  /* 0x00000008130a7211 */ /* 0x004fe400078410ff */
[----:B------:R-:W-:-:S07]  /*0360*/  PLOP3.LUT P1, PT, P1, P0, PT, 0x80, 0x8 ;  /* 0x000000000008781c */ /* 0x000fce0000f21070 */
[----:B------:R-:W0:Y:S01]  /*0370*/  @P3 LDC.64 R16, c[0x0][0x390] ;  /* 0x0000e400ff103b82 */ /* 0x000e220000000a00 */
[----:B------:R-:W-:-:S05]  /*0380*/  @P3 VIADD R11, R15, UR9 ;  /* 0x000000090f0b3c36 */ /* 0x000fca0008000000 */
[----:B------:R-:W2:Y:S01]  /*0390*/  @P1 LDG.E R21, desc[UR10][R12.64+0x4] ;  /* 0x0000040a0c151981 */ /* 0x000ea2000c1e1900 */
[----:B0-----:R-:W-:Y:S01]  /*03a0*/  @P3 IMAD.WIDE.U32 R16, R11, 0x4, R16 ;  /* 0x000000040b103825 */ /* 0x001fe200078e0010 */
[----:B------:R-:W-:Y:S02]  /*03b0*/  LEA.HI.X R11, R19, R9, R20, 0x2, P2 ;  /* 0x00000009130b7211 */ /* 0x000fe400010f1414 */
[----:B------:R-:W3:Y:S04]  /*03c0*/  @P3 LDG.E R19, desc[UR10][R12.64] ;  /* 0x0000000a0c133981 */ /* 0x000ee8000c1e1900 */
[----:B------:R0:W3:Y:S04]  /*03d0*/  @P3 LDG.E R16, desc[UR10][R16.64] ;  /* 0x0000000a10103981 */ /* 0x0000e8000c1e1900 */
[----:B------:R-:W2:Y:S01]  /*03e0*/  @P1 LDG.E R20, desc[UR10][R10.64+0x4] ;  /* 0x0000040a0a141981 */ /* 0x000ea2000c1e1900 */
[----:B------:R-:W-:-:S02]  /*03f0*/  VIADD R22, R14, 0x2 ;  /* 0x000000020e167836 */ /* 0x000fc40000000000 */
[----:B------:R-:W-:-:S03]  /*0400*/  VIADD R23, R14, 0x3 ;  /* 0x000000030e177836 */ /* 0x000fc60000000000 */
[----:B------:R-:W-:Y:S01]  /*0410*/  ISETP.GE.AND P2, PT, R22, UR8, PT ;  /* 0x0000000816007c0c */ /* 0x000fe2000bf46270 */
[----:B------:R-:W-:Y:S01]  /*0420*/  VIADD R24, R14, 0x4 ;  /* 0x000000040e187836 */ /* 0x000fe20000000000 */
[C---:B------:R-:W-:Y:S02]  /*0430*/  ISETP.GE.AND P6, PT, R23.reuse, UR8, PT ;  /* 0x0000000817007c0c */ /* 0x040fe4000bfc6270 */
[----:B------:R-:W-:Y:S01]  /*0440*/  ISETP.GT.AND P2, PT, R22, -0x1, !P2 ;  /* 0xffffffff1600780c */ /* 0x000fe20005744270 */
[----:B0-----:R-:W-:Y:S01]  /*0450*/  VIADD R17, R14, 0x5 ;  /* 0x000000050e117836 */ /* 0x001fe20000000000 */
[----:B------:R-:W-:Y:S02]  /*0460*/  ISETP.GE.AND P5, PT, R24, UR8, PT ;  /* 0x0000000818007c0c */ /* 0x000fe4000bfa6270 */
[----:B------:R-:W-:Y:S02]  /*0470*/  ISETP.GT.AND P6, PT, R23, -0x1, !P6 ;  /* 0xffffffff1700780c */ /* 0x000fe400077c4270 */
[----:B------:R-:W-:-:S02]  /*0480*/  PLOP3.LUT P2, PT, P2, P0, PT, 0x80, 0x8 ;  /* 0x000000000008781c */ /* 0x000fc40001741070 */
[----:B------:R-:W-:Y:S02]  /*0490*/  ISETP.GT.AND P5, PT, R24, -0x1, !P5 ;  /* 0xffffffff1800780c */ /* 0x000fe40006fa4270 */
[----:B------:R-:W-:Y:S02]  /*04a0*/  IADD3 R22, PT, PT, R14, 0x6, RZ ;  /* 0x000000060e167810 */ /* 0x000fe40007ffe0ff */
[C---:B------:R-:W-:Y:S02]  /*04b0*/  ISETP.GE.AND P4, PT, R17.reuse, UR8, PT ;  /* 0x0000000811007c0c */ /* 0x040fe4000bf86270 */
[----:B------:R-:W-:Y:S02]  /*04c0*/  PLOP3.LUT P5, PT, P5, P0, PT, 0x80, 0x8 ;  /* 0x000000000008781c */ /* 0x000fe40002fa1070 */
[----:B------:R-:W-:-:S03]  /*04d0*/  ISETP.GT.AND P4, PT, R17, -0x1, !P4 ;  /* 0xffffffff1100780c */ /* 0x000fc60006784270 */
[----:B------:R-:W4:Y:S01]  /*04e0*/  @P2 LDG.E R17, desc[UR10][R12.64+0x8] ;  /* 0x0000080a0c112981 */ /* 0x000f22000c1e1900 */
[----:B------:R-:W-:-:S13]  /*04f0*/  PLOP3.LUT P4, PT, P4, P0, PT, 0x80, 0x8 ;  /* 0x000000000008781c */ /* 0x000fda0002781070 */
[----:B------:R-:W5:Y:S01]  /*0500*/  @P4 LDG.E R23, desc[UR10][R12.64+0x14] ;  /* 0x0000140a0c174981 */ /* 0x000f62000c1e1900 */
[----:B---3--:R-:W-:Y:S01]  /*0510*/  @P3 FFMA R2, R19, R16, R2 ;  /* 0x0000001013023223 */ /* 0x008fe20000000002 */
[----:B------:R-:W-:Y:S01]  /*0520*/  PLOP3.LUT P3, PT, P6, P0, PT, 0x80, 0x8 ;  /* 0x000000000008781c */ /* 0x000fe20003761070 */
[----:B------:R-:W-:Y:S01]  /*0530*/  VIADD R16, R14, 0x7 ;  /* 0x000000070e107836 */ /* 0x000fe20000000000 */
[C---:B------:R-:W-:Y:S01]  /*0540*/  ISETP.GE.AND P6, PT, R22.reuse, UR8, PT ;  /* 0x0000000816007c0c */ /* 0x040fe2000bfc6270 */
[----:B--2---:R-:W-:Y:S01]  /*0550*/  @P1 FFMA R2, R21, R20, R2 ;  /* 0x0000001415021223 */ /* 0x004fe20000000002 */
[----:B------:R-:W4:Y:S02]  /*0560*/  @P2 LDG.E R14, desc[UR10][R10.64+0x8] ;  /* 0x0000080a0a0e2981 */ /* 0x000f24000c1e1900 */
[----:B------:R-:W-:Y:S02]  /*0570*/  ISETP.GT.AND P6, PT, R22, -0x1, !P6 ;  /* 0xffffffff1600780c */ /* 0x000fe400077c4270 */
[----:B------:R-:W-:Y:S01]  /*0580*/  ISETP.GE.AND P1, PT, R16, UR8, PT ;  /* 0x0000000810007c0c */ /* 0x000fe2000bf26270 */
[----:B------:R-:W2:Y:S01]  /*0590*/  @P5 LDG.E R21, desc[UR10][R12.64+0x10] ;  /* 0x0000100a0c155981 */ /* 0x000ea2000c1e1900 */
[----:B------:R-:W-:-:S02]  /*05a0*/  PLOP3.LUT P6, PT, P6, P0, PT, 0x80, 0x8 ;  /* 0x000000000008781c */ /* 0x000fc400037c1070 */
[----:B------:R-:W-:Y:S01]  /*05b0*/  ISETP.GT.AND P1, PT, R16, -0x1, !P1 ;  /* 0xffffffff1000780c */ /* 0x000fe20004f24270 */
[----:B------:R-:W3:Y:S04]  /*05c0*/  @P3 LDG.E R19, desc[UR10][R12.64+0xc] ;  /* 0x00000c0a0c133981 */ /* 0x000ee8000c1e1900 */
[----:B------:R-:W3:Y:S01]  /*05d0*/  @P3 LDG.E R16, desc[UR10][R10.64+0xc] ;  /* 0x00000c0a0a103981 */ /* 0x000ee2000c1e1900 */
[----:B------:R-:W-:-:S03]  /*05e0*/  PLOP3.LUT P1, PT, P1, P0, PT, 0x80, 0x8 ;  /* 0x000000000008781c */ /* 0x000fc60000f21070 */
[----:B------:R-:W2:Y:S04]  /*05f0*/  @P5 LDG.E R20, desc[UR10][R10.64+0x10] ;  /* 0x0000100a0a145981 */ /* 0x000ea8000c1e1900 */
[----:B------:R-:W5:Y:S04]  /*0600*/  @P4 LDG.E R22, desc[UR10][R10.64+0x14] ;  /* 0x0000140a0a164981 */ /* 0x000f68000c1e1900 */
[----:B------:R-:W5:Y:S04]  /*0610*/  @P6 LDG.E R25, desc[UR10][R12.64+0x18] ;  /* 0x0000180a0c196981 */ /* 0x000f68000c1e1900 */
[----:B------:R-:W5:Y:S04]  /*0620*/  @P6 LDG.E R24, desc[UR10][R10.64+0x18] ;  /* 0x0000180a0a186981 */ /* 0x000f68000c1e1900 */
[----:B------:R-:W5:Y:S04]  /*0630*/  @P1 LDG.E R27, desc[UR10][R12.64+0x1c] ;  /* 0x00001c0a0c1b1981 */ /* 0x000f68000c1e1900 */
[----:B------:R-:W5:Y:S01]  /*0640*/  @P1 LDG.E R26, desc[UR10][R10.64+0x1c] ;  /* 0x00001c0a0a1a1981 */ /* 0x000f62000c1e1900 */
[----:B------:R-:W-:-:S02]  /*0650*/  VIADD R15, R15, 0x8 ;  /* 0x000000080f0f7836 */ /* 0x000fc40000000000 */
[----:B----4-:R-:W-:-:S03]  /*0660*/  @P2 FFMA R2, R17, R14, R2 ;  /* 0x0000000e11022223 */ /* 0x010fc60000000002 */
[----:B------:R-:W-:Y:S01]  /*0670*/  ISETP.NE.AND P2, PT, R15, UR5, PT ;  /* 0x000000050f007c0c */ /* 0x000fe2000bf45270 */
[----:B---3--:R-:W-:-:S04]  /*0680*/  @P3 FFMA R2, R19, R16, R2 ;  /* 0x0000001013023223 */ /* 0x008fc80000000002 */
[----:B--2---:R-:W-:-:S04]  /*0690*/  @P5 FFMA R2, R21, R20, R2 ;  /* 0x0000001415025223 */ /* 0x004fc80000000002 */
[----:B-----5:R-:W-:-:S04]  /*06a0*/  @P4 FFMA R2, R23, R22, R2 ;  /* 0x0000001617024223 */ /* 0x020fc80000000002 */
[----:B------:R-:W-:-:S04]  /*06b0*/  @P6 FFMA R2, R25, R24, R2 ;  /* 0x0000001819026223 */ /* 0x000fc80000000002 */
[----:B------:R-:W-:Y:S01]  /*06c0*/  @P1 FFMA R2, R27, R26, R2 ;  /* 0x0000001a1b021223 */ /* 0x000fe20000000002 */
[----:B------:R-:W-:Y:S06]  /*06d0*/  @P2 BRA `(.L_x_2) ;  /* 0xfffffff800f02947 */ /* 0x000fec000383ffff */
[----:B------:R-:W-:-:S07]  /*06e0*/  IMAD.U32 R7, RZ, RZ, UR5 ;  /* 0x00000005ff077e24 */ /* 0x000fce000f8e00ff */
.L_x_1:
[----:B------:R-:W-:-:S09]  /*06f0*/  UISETP.NE.AND UP1, UPT, UR6, URZ, UPT ;  /* 0x000000ff0600728c */ /* 0x000fd2000bf25270 */
[----:B------:R-:W-:Y:S05]  /*0700*/  BRA.U !UP1, `(.L_x_3) ;  /* 0x00000005097c7547 */ /* 0x000fea000b800000 */
[----:B------:R-:W-:Y:S02]  /*0710*/  UIADD3 UR8, UPT, UPT, UR6, -0x1, URZ ;  /* 0xffffffff06087890 */ /* 0x000fe4000fffe0ff */
[----:B------:R-:W-:Y:S02]  /*0720*/  UISETP.NE.AND UP2, UPT, UR7, URZ, UPT ;  /* 0x000000ff0700728c */ /* 0x000fe4000bf45270 */
[----:B------:R-:W-:-:S09]  /*0730*/  UISETP.GE.U32.AND UP1, UPT, UR8, 0x3, UPT ;  /* 0x000000030800788c */ /* 0x000fd2000bf26070 */
[----:B------:R-:W-:Y:S05]  /*0740*/  BRA.U !UP1, `(.L_x_4) ;  /* 0x0000000109a47547 */ /* 0x000fea000b800000 */
[----:B------:R-:W0:Y:S01]  /*0750*/  LDCU UR8, c[0x0][0x398] ;  /* 0x00007300ff0877ac */ /* 0x000e220008000800 */
[----:B------:R-:W-:Y:S01]  /*0760*/  IMAD.IADD R14, R4, 0x1, R7 ;  /* 0x00000001040e7824 */ /* 0x000fe200078e0207 */
[----:B------:R-:W1:Y:S03]  /*0770*/  LDC.64 R8, c[0x0][0x390] ;  /* 0x0000e400ff087b82 */ /* 0x000e660000000a00 */
[C---:B------:R-:W-:Y:S01]  /*0780*/  VIADD R6, R14.reuse, 0x1 ;  /* 0x000000010e067836 */ /* 0x040fe20000000000 */
[C---:B------:R-:W-:Y:S01]  /*0790*/  IADD3 R17, PT, PT, R14.reuse, 0x3, RZ ;  /* 0x000000030e117810 */ /* 0x040fe20007ffe0ff */
[----:B------:R-:W-:-:S03]  /*07a0*/  VIADD R16, R14, 0x2 ;  /* 0x000000020e107836 */ /* 0x000fc60000000000 */
[----:B------:R-:W2:Y:S01]  /*07b0*/  LDC.64 R10, c[0x0][0x380] ;  /* 0x0000e000ff0a7b82 */ /* 0x000ea20000000a00 */
[----:B0-----:R-:W-:Y:S02]  /*07c0*/  ISETP.GE.AND P1, PT, R14, UR8, PT ;  /* 0x000000080e007c0c */ /* 0x001fe4000bf26270 */
[----:B------:R-:W-:Y:S02]  /*07d0*/  ISETP.GE.AND P4, PT, R6, UR8, PT ;  /* 0x0000000806007c0c */ /* 0x000fe4000bf86270 */
[----:B------:R-:W-:Y:S02]  /*07e0*/  ISETP.GT.AND P1, PT, R14, -0x1, !P1 ;  /* 0xffffffff0e00780c */ /* 0x000fe40004f24270 */
[----:B------:R-:W-:Y:S02]  /*07f0*/  ISETP.GE.AND P2, PT, R16, UR8, PT ;  /* 0x0000000810007c0c */ /* 0x000fe4000bf46270 */
[----:B------:R-:W-:Y:S02]  /*0800*/  PLOP3.LUT P1, PT, P1, P0, PT, 0x80, 0x8 ;  /* 0x000000000008781c */ /* 0x000fe40000f21070 */
[----:B------:R-:W-:-:S02]  /*0810*/  ISETP.GT.AND P4, PT, R6, -0x1, !P4 ;  /* 0xffffffff0600780c */ /* 0x000fc40006784270 */
[----:B------:R-:W-:Y:S02]  /*0820*/  IADD3 R6, P5, PT, R7, UR9, RZ ;  /* 0x0000000907067c10 */ /* 0x000fe4000ffbe0ff */
[C---:B------:R-:W-:Y:S02]  /*0830*/  ISETP.GE.AND P3, PT, R17.reuse, UR8, PT ;  /* 0x0000000811007c0c */ /* 0x040fe4000bf66270 */
[----:B------:R-:W-:Y:S02]  /*0840*/  ISETP.GT.AND P2, PT, R16, -0x1, !P2 ;  /* 0xffffffff1000780c */ /* 0x000fe40005744270 */
[----:B------:R-:W-:Y:S02]  /*0850*/  PLOP3.LUT P4, PT, P4, P0, PT, 0x80, 0x8 ;  /* 0x000000000008781c */ /* 0x000fe40002781070 */
[----:B------:R-:W-:Y:S01]  /*0860*/  ISETP.GT.AND P3, PT, R17, -0x1, !P3 ;  /* 0xffffffff1100780c */ /* 0x000fe20005f64270 */
[----:B------:R-:W0:Y:S01]  /*0870*/  @P1 LDC.64 R12, c[0x0][0x390] ;  /* 0x0000e400ff0c1b82 */ /* 0x000e220000000a00 */
[----:B------:R-:W-:Y:S01]  /*0880*/  @P1 VIADD R15, R7, UR9 ;  /* 0x00000009070f1c36 */ /* 0x000fe20008000000 */
[----:B------:R-:W-:-:S02]  /*0890*/  PLOP3.LUT P2, PT, P2, P0, PT, 0x80, 0x8 ;  /* 0x000000000008781c */ /* 0x000fc40001741070 */
[----:B------:R-:W-:Y:S01]  /*08a0*/  PLOP3.LUT P3, PT, P3, P0, PT, 0x80, 0x8 ;  /* 0x000000000008781c */ /* 0x000fe20001f61070 */
[----:B0-----:R-:W-:-:S04]  /*08b0*/  @P1 IMAD.WIDE.U32 R12, R15, 0x4, R12 ;  /* 0x000000040f0c1825 */ /* 0x001fc800078e000c */
[----:B------:R-:W-:Y:S02]  /*08c0*/  IMAD R15, R5, UR8, R14 ;  /* 0x00000008050f7c24 */ /* 0x000fe4000f8e020e */
[----:B------:R-:W-:Y:S01]  /*08d0*/  IMAD.X R14, RZ, RZ, RZ, P5 ;  /* 0x000000ffff0e7224 */ /* 0x000fe200028e06ff */
[C---:B-1----:R-:W-:Y:S01]  /*08e0*/  LEA R8, P5, R6.reuse, R8, 0x2 ;  /* 0x0000000806087211 */ /* 0x042fe200078a10ff */
[----:B--2---:R-:W-:Y:S01]  /*08f0*/  IMAD.WIDE R10, R15, 0x4, R10 ;  /* 0x000000040f0a7825 */ /* 0x004fe200078e020a */
[----:B------:R-:W2:Y:S02]  /*0900*/  @P1 LDG.E R12, desc[UR10][R12.64] ;  /* 0x0000000a0c0c1981 */ /* 0x000ea4000c1e1900 */
[----:B------:R-:W-:Y:S02]  /*0910*/  LEA.HI.X R9, R6, R9, R14, 0x2, P5 ;  /* 0x0000000906097211 */ /* 0x000fe400028f140e */
[----:B------:R-:W2:Y:S04]  /*0920*/  @P1 LDG.E R15, desc[UR10][R10.64] ;  /* 0x0000000a0a0f1981 */ /* 0x000ea8000c1e1900 */
[----:B------:R-:W3:Y:S04]  /*0930*/  @P4 LDG.E R17, desc[UR10][R10.64+0x4] ;  /* 0x0000040a0a114981 */ /* 0x000ee8000c1e1900 */
[----:B------:R-:W3:Y:S04]  /*0940*/  @P4 LDG.E R6, desc[UR10][R8.64+0x4] ;  /* 0x0000040a08064981 */ /* 0x000ee8000c1e1900 */
[----:B------:R-:W4:Y:S04]  /*0950*/  @P2 LDG.E R19, desc[UR10][R10.64+0x8] ;  /* 0x0000080a0a132981 */ /* 0x000f28000c1e1900 */
[----:B------:R-:W4:Y:S04]  /*0960*/  @P2 LDG.E R14, desc[UR10][R8.64+0x8] ;  /* 0x0000080a080e2981 */ /* 0x000f28000c1e1900 */
[----:B------:R-:W5:Y:S04]  /*0970*/  @P3 LDG.E R21, desc[UR10][R10.64+0xc] ;  /* 0x00000c0a0a153981 */ /* 0x000f68000c1e1900 */
[----:B------:R-:W5:Y:S01]  /*0980*/  @P3 LDG.E R16, desc[UR10][R8.64+0xc] ;  /* 0x00000c0a08103981 */ /* 0x000f62000c1e1900 */
[----:B------:R-:W-:-:S02]  /*0990*/  VIADD R7, R7, 0x4 ;  /* 0x0000000407077836 */ /* 0x000fc40000000000 */
[----:B--2---:R-:W-:-:S04]  /*09a0*/  @P1 FFMA R2, R15, R12, R2 ;  /* 0x0000000c0f021223 */ /* 0x004fc80000000002 */
[----:B---3--:R-:W-:-:S04]  /*09b0*/  @P4 FFMA R2, R17, R6, R2 ;  /* 0x0000000611024223 */ /* 0x008fc80000000002 */
[----:B----4-:R-:W-:-:S04]  /*09c0*/  @P2 FFMA R2, R19, R14, R2 ;  /* 0x0000000e13022223 */ /* 0x010fc80000000002 */
[----:B-----5:R-:W-:-:S07]  /*09d0*/  @P3 FFMA R2, R21, R16, R2 ;  /* 0x0000001015023223 */ /* 0x020fce0000000002 */
.L_x_4:
[----:B------:R-:W-:Y:S05]  /*09e0*/  BRA.U !UP2, `(.L_x_3) ;  /* 0x000000010ac47547 */ /* 0x000fea000b800000 */
[----:B------:R-:W0:Y:S01]  /*09f0*/  LDCU UR8, c[0x0][0x3a0] ;  /* 0x00007400ff0877ac */ /* 0x000e220008000800 */
[----:B------:R-:W-:Y:S02]  /*0a00*/  UISETP.NE.AND UP1, UPT, UR7, 0x1, UPT ;  /* 0x000000010700788c */ /* 0x000fe4000bf25270 */
[----:B0-----:R-:W-:-:S07]  /*0a10*/  ULOP3.LUT UP2, URZ, UR8, 0x1, URZ, 0xc0, !UPT ;  /* 0x0000000108ff7892 */ /* 0x001fce000f84c0ff */
[----:B------:R-:W-:Y:S05]  /*0a20*/  BRA.U !UP1, `(.L_x_5) ;  /* 0x00000001096c7547 */ /* 0x000fea000b800000 */
[----:B------:R-:W0:Y:S01]  /*0a30*/  LDCU UR8, c[0x0][0x398] ;  /* 0x00007300ff0877ac */ /* 0x000e220008000800 */
[----:B------:R-:W-:Y:S01]  /*0a40*/  IMAD.IADD R6, R4, 0x1, R7 ;  /* 0x0000000104067824 */ /* 0x000fe200078e0207 */
[----:B------:R-:W1:Y:S03]  /*0a50*/  LDC.64 R12, c[0x0][0x380] ;  /* 0x0000e000ff0c7b82 */ /* 0x000e660000000a00 */
[C---:B------:R-:W-:Y:S01]  /*0a60*/  VIADD R8, R6.reuse, 0x1 ;  /* 0x0000000106087836 */ /* 0x040fe20000000000 */
[----:B0-----:R-:W-:Y:S01]  /*0a70*/  ISETP.GE.AND P1, PT, R6, UR8, PT ;  /* 0x0000000806007c0c */ /* 0x001fe2000bf26270 */
[----:B------:R-:W-:-:S03]  /*0a80*/  IMAD R15, R5, UR8, R6 ;  /* 0x00000008050f7c24 */ /* 0x000fc6000f8e0206 */
[----:B------:R-:W-:Y:S02]  /*0a90*/  ISETP.GE.AND P2, PT, R8, UR8, PT ;  /* 0x0000000808007c0c */ /* 0x000fe4000bf46270 */
[----:B------:R-:W-:Y:S02]  /*0aa0*/  ISETP.GT.AND P1, PT, R6, -0x1, !P1 ;  /* 0xffffffff0600780c */ /* 0x000fe40004f24270 */
[----:B------:R-:W-:Y:S02]  /*0ab0*/  ISETP.GT.AND P2, PT, R8, -0x1, !P2 ;  /* 0xffffffff0800780c */ /* 0x000fe40005744270 */
[----:B------:R-:W-:Y:S01]  /*0ac0*/  PLOP3.LUT P1, PT, P1, P0, PT, 0x80, 0x8 ;  /* 0x000000000008781c */ /* 0x000fe20000f21070 */
[----:B-1----:R-:W-:Y:S01]  /*0ad0*/  IMAD.WIDE R12, R15, 0x4, R12 ;  /* 0x000000040f0c7825 */ /* 0x002fe200078e020c */
[----:B------:R-:W-:-:S11]  /*0ae0*/  PLOP3.LUT P2, PT, P2, P0, PT, 0x80, 0x8 ;  /* 0x000000000008781c */ /* 0x000fd60001741070 */
[----:B------:R-:W0:Y:S01]  /*0af0*/  @P1 LDC.64 R10, c[0x0][0x390] ;  /* 0x0000e400ff0a1b82 */ /* 0x000e220000000a00 */
[C---:B------:R-:W-:Y:S01]  /*0b00*/  @P1 IADD3 R17, PT, PT, R7.reuse, UR9, RZ ;  /* 0x0000000907111c10 */ /* 0x040fe2000fffe0ff */
[----:B------:R-:W2:Y:S01]  /*0b10*/  @P1 LDG.E R15, desc[UR10][R12.64] ;  /* 0x0000000a0c0f1981 */ /* 0x000ea2000c1e1900 */
[----:B------:R-:W-:-:S05]  /*0b20*/  @P2 IADD3 R6, P3, PT, R7, UR9, RZ ;  /* 0x0000000907062c10 */ /* 0x000fca000ff7e0ff */
[----:B------:R-:W1:Y:S01]  /*0b30*/  @P2 LDC.64 R8, c[0x0][0x390] ;  /* 0x0000e400ff082b82 */ /* 0x000e620000000a00 */
[----:B------:R-:W-:Y:S02]  /*0b40*/  @P2 IMAD.X R14, RZ, RZ, RZ, P3 ;  /* 0x000000ffff0e2224 */ /* 0x000fe400018e06ff */
[----:B0-----:R-:W-:Y:S02]  /*0b50*/  @P1 IMAD.WIDE.U32 R10, R17, 0x4, R10 ;  /* 0x00000004110a1825 */ /* 0x001fe400078e000a */
[----:B------:R-:W3:Y:S04]  /*0b60*/  @P2 LDG.E R17, desc[UR10][R12.64+0x4] ;  /* 0x0000040a0c112981 */ /* 0x000ee8000c1e1900 */
[----:B------:R-:W2:Y:S01]  /*0b70*/  @P1 LDG.E R11, desc[UR10][R10.64] ;  /* 0x0000000a0a0b1981 */ /* 0x000ea2000c1e1900 */
[----:B-1----:R-:W-:-:S04]  /*0b80*/  @P2 LEA R8, P3, R6, R8, 0x2 ;  /* 0x0000000806082211 */ /* 0x002fc800078610ff */
[----:B------:R-:W-:-:S05]  /*0b90*/  @P2 LEA.HI.X R9, R6, R9, R14, 0x2, P3 ;  /* 0x0000000906092211 */ /* 0x000fca00018f140e */
[----:B------:R-:W3:Y:S01]  /*0ba0*/  @P2 LDG.E R8, desc[UR10][R8.64+0x4] ;  /* 0x0000040a08082981 */ /* 0x000ee2000c1e1900 */
[----:B------:R-:W-:Y:S02]  /*0bb0*/  VIADD R7, R7, 0x2 ;  /* 0x0000000207077836 */ /* 0x000fe40000000000 */
[----:B--2---:R-:W-:-:S04]  /*0bc0*/  @P1 FFMA R2, R11, R15, R2 ;  /* 0x0000000f0b021223 */ /* 0x004fc80000000002 */
[----:B---3--:R-:W-:-:S07]  /*0bd0*/  @P2 FFMA R2, R17, R8, R2 ;  /* 0x0000000811022223 */ /* 0x008fce0000000002 */
.L_x_5:
[----:B------:R-:W-:Y:S05]  /*0be0*/  BRA.U !UP2, `(.L_x_3) ;  /* 0x000000010a447547 */ /* 0x000fea000b800000 */
[----:B------:R-:W0:Y:S01]  /*0bf0*/  LDCU UR8, c[0x0][0x398] ;  /* 0x00007300ff0877ac */ /* 0x000e220008000800 */
[----:B------:R-:W-:Y:S01]  /*0c00*/  IMAD.IADD R6, R4, 0x1, R7 ;  /* 0x0000000104067824 */ /* 0x000fe200078e0207 */
[----:B------:R-:W-:Y:S04]  /*0c10*/  BSSY.RECONVERGENT B0, `(.L_x_3) ;  /* 0x000000e000007945 */ /* 0x000fe80003800200 */
[----:B0-----:R-:W-:-:S04]  /*0c20*/  ISETP.GE.AND P1, PT, R6, UR8, PT ;  /* 0x0000000806007c0c */ /* 0x001fc8000bf26270 */
[----:B------:R-:W-:-:S04]  /*0c30*/  ISETP.GT.AND P1, PT, R6, -0x1, !P1 ;  /* 0xffffffff0600780c */ /* 0x000fc80004f24270 */
[----:B------:R-:W-:-:S13]  /*0c40*/  PLOP3.LUT P1, PT, P1, P0, PT, 0x80, 0x8 ;  /* 0x000000000008781c */ /* 0x000fda0000f21070 */
[----:B------:R-:W-:Y:S05]  /*0c50*/  @!P1 BRA `(.L_x_6) ;  /* 0x0000000000249947 */ /* 0x000fea0003800000 */
[----:B------:R-:W0:Y:S01]  /*0c60*/  LDC.64 R8, c[0x0][0x380] ;  /* 0x0000e000ff087b82 */ /* 0x000e220000000a00 */
[----:B------:R-:W-:Y:S02]  /*0c70*/  IMAD R5, R5, UR8, R6 ;  /* 0x0000000805057c24 */ /* 0x000fe4000f8e0206 */
[----:B------:R-:W-:-:S05]  /*0c80*/  VIADD R13, R7, UR9 ;  /* 0x00000009070d7c36 */ /* 0x000fca0008000000 */
[----:B------:R-:W1:Y:S01]  /*0c90*/  LDC.64 R10, c[0x0][0x390] ;  /* 0x0000e400ff0a7b82 */ /* 0x000e620000000a00 */
[----:B0-----:R-:W-:-:S06]  /*0ca0*/  IMAD.WIDE R6, R5, 0x4, R8 ;  /* 0x0000000405067825 */ /* 0x001fcc00078e0208 */
[----:B------:R-:W2:Y:S01]  /*0cb0*/  LDG.E R7, desc[UR10][R6.64] ;  /* 0x0000000a06077981 */ /* 0x000ea2000c1e1900 */
[----:B-1----:R-:W-:-:S06]  /*0cc0*/  IMAD.WIDE.U32 R8, R13, 0x4, R10 ;  /* 0x000000040d087825 */ /* 0x002fcc00078e000a */
[----:B------:R-:W2:Y:S02]  /*0cd0*/  LDG.E R8, desc[UR10][R8.64] ;  /* 0x0000000a08087981 */ /* 0x000ea4000c1e1900 */
[----:B--2---:R-:W-:-:S07]  /*0ce0*/  FFMA R2, R7, R8, R2 ;  /* 0x0000000807027223 */ /* 0x004fce0000000002 */
.L_x_6:
[----:B------:R-:W-:Y:S05]  /*0cf0*/  BSYNC.RECONVERGENT B0 ;  /* 0x0000000000007941 */ /* 0x000fea0003800200 */
.L_x_3:
[----:B------:R-:W-:Y:S05]  /*0d00*/  BRA.U UP0, `(.L_x_7) ;  /* 0xfffffff500287547 */ /* 0x000fea000b83ffff */
.L_x_0:
[----:B------:R-:W0:Y:S01]  /*0d10*/  LDC.64 R4, c[0x0][0x388] ;  /* 0x0000e200ff047b82 */ /* 0x000e220000000a00 */
[----:B------:R-:W1:Y:S02]  /*0d20*/  LDCU UR8, c[0x0][0x3a4] ;  /* 0x00007480ff0877ac */ /* 0x000e640008000800 */
[----:B-1----:R-:W-:-:S04]  /*0d30*/  IMAD R3, R0, UR8, R3 ;  /* 0x0000000800037c24 */ /* 0x002fc8000f8e0203 */
[----:B0-----:R-:W-:-:S05]  /*0d40*/  IMAD.WIDE R4, R3, 0x4, R4 ;  /* 0x0000000403047825 */ /* 0x001fca00078e0204 */
[----:B------:R-:W-:Y:S01]  /*0d50*/  STG.E desc[UR10][R4.64], R2 ;  /* 0x0000000204007986 */ /* 0x000fe2000c10190a */
[----:B------:R-:W-:Y:S05]  /*0d60*/  EXIT ;  /* 0x000000000000794d */ /* 0x000fea0003800000 */
.L_x_8:
[----:B------:R-:W-:-:S00]  /*0d70*/  BRA `(.L_x_8) ;  /* 0xfffffffc00fc7947 */ /* 0x000fc0000383ffff */
[----:B------:R-:W-:-:S00]  /*0d80*/  NOP ;  /* 0x0000000000007918 */ /* 0x000fc00000000000 */
[----:B------:R-:W-:-:S00]  /*0d90*/  NOP ;  /* 0x0000000000007918 */ /* 0x000fc00000000000 */
[----:B------:R-:W-:-:S00]  /*0da0*/  NOP ;  /* 0x0000000000007918 */ /* 0x000fc00000000000 */
[----:B------:R-:W-:-:S00]  /*0db0*/  NOP ;  /* 0x0000000000007918 */ /* 0x000fc00000000000 */
[----:B------:R-:W-:-:S00]  /*0dc0*/  NOP ;  /* 0x0000000000007918 */ /* 0x000fc00000000000 */
[----:B------:R-:W-:-:S00]  /*0dd0*/  NOP ;  /* 0x0000000000007918 */ /* 0x000fc00000000000 */
[----:B------:R-:W-:-:S00]  /*0de0*/  NOP ;  /* 0x0000000000007918 */ /* 0x000fc00000000000 */
[----:B------:R-:W-:-:S00]  /*0df0*/  NOP ;  /* 0x0000000000007918 */ /* 0x000fc00000000000 */
.L_x_9:


//--------------------- .nv.shared.reserved.0     --------------------------
	.section	.nv.shared.reserved.0,"aw",@nobits
	.weak		__nv_reservedSMEM_offset_0_alias
	.size		__nv_reservedSMEM_offset_0_alias, 0, 64
	.other		__nv_reservedSMEM_offset_0_alias,@"STO_CUDA_RESERVED_SHARED STV_DEFAULT"
__nv_reservedSMEM_offset_0_alias:
	.zero		0
	.zero		64


//--------------------- .nv.constant0._Z13convolution2DPfS_S_iiiii --------------------------
	.section	.nv.constant0._Z13convolution2DPfS_S_iiiii,"a",@progbits
	.sectionflags	@""
	.align	4
.nv.constant0._Z13convolution2DPfS_S_iiiii:
	.zero		940


//--------------------- SYMBOLS --------------------------

	.type		.nv.reservedSmem.offset0,@object
	.size		.nv.reservedSmem.offset0,0x4
